	.headerflags	@"EF_CUDA_TEXMODE_UNIFIED EF_CUDA_64BIT_ADDRESS EF_CUDA_ACCELERATORS EF_CUDA_SM90 EF_CUDA_VIRTUAL_SM(EF_CUDA_SM90)"
	.elftype	@"ET_EXEC"


//--------------------- .nv.info                  --------------------------
	.section	.nv.info,"",@"SHT_CUDA_INFO"
	.align	4


	//----- nvinfo : EIATTR_REGCOUNT
	.align		4
        /*0000*/ 	.byte	0x04, 0x2f
        /*0002*/ 	.short	(.L_1 - .L_0)
	.align		4
.L_0:
        /*0004*/ 	.word	index@(triton_poi_fused_avg_pool2d_7)
        /*0008*/ 	.word	0x0000001e


	//----- nvinfo : EIATTR_MIN_STACK_SIZE
	.align		4
.L_1:
        /*000c*/ 	.byte	0x04, 0x12
        /*000e*/ 	.short	(.L_3 - .L_2)
	.align		4
.L_2:
        /*0010*/ 	.word	index@(triton_poi_fused_avg_pool2d_7)
        /*0014*/ 	.word	0x00000000


	//----- nvinfo : EIATTR_FRAME_SIZE
	.align		4
.L_3:
        /*0018*/ 	.byte	0x04, 0x11
        /*001a*/ 	.short	(.L_5 - .L_4)
	.align		4
.L_4:
        /*001c*/ 	.word	index@(triton_poi_fused_avg_pool2d_7)
        /*0020*/ 	.word	0x00000000


	//----- nvinfo : EIATTR_MIN_STACK_SIZE
	.align		4
.L_5:
        /*0024*/ 	.byte	0x04, 0x12
        /*0026*/ 	.short	(.L_7 - .L_6)
	.align		4
.L_6:
        /*0028*/ 	.word	index@(triton_poi_fused_avg_pool2d_7)
        /*002c*/ 	.word	0x00000000
.L_7:


//--------------------- .nv.info.triton_poi_fused_avg_pool2d_7 --------------------------
	.section	.nv.info.triton_poi_fused_avg_pool2d_7,"",@"SHT_CUDA_INFO"
	.sectionflags	@""
	.align	4


	//----- nvinfo : EIATTR_CUDA_API_VERSION
	.align		4
        /*0000*/ 	.byte	0x04, 0x37
        /*0002*/ 	.short	(.L_9 - .L_8)
.L_8:
        /*0004*/ 	.word	0x0000007c


	//----- nvinfo : EIATTR_KPARAM_INFO
	.align		4
.L_9:
        /*0008*/ 	.byte	0x04, 0x17
        /*000a*/ 	.short	(.L_11 - .L_10)
.L_10:
        /*000c*/ 	.word	0x00000000
        /*0010*/ 	.short	0x0002
        /*0012*/ 	.short	0x0010
        /*0014*/ 	.byte	0x00, 0xf0, 0x11, 0x00


	//----- nvinfo : EIATTR_KPARAM_INFO
	.align		4
.L_11:
        /*0018*/ 	.byte	0x04, 0x17
        /*001a*/ 	.short	(.L_13 - .L_12)
.L_12:
        /*001c*/ 	.word	0x00000000
        /*0020*/ 	.short	0x0001
        /*0022*/ 	.short	0x0008
        /*0024*/ 	.byte	0x00, 0xf4, 0x21, 0x00


	//----- nvinfo : EIATTR_KPARAM_INFO
	.align		4
.L_13:
        /*0028*/ 	.byte	0x04, 0x17
        /*002a*/ 	.short	(.L_15 - .L_14)
.L_14:
        /*002c*/ 	.word	0x00000000
        /*0030*/ 	.short	0x0000
        /*0032*/ 	.short	0x0000
        /*0034*/ 	.byte	0x00, 0xf4, 0x21, 0x00


	//----- nvinfo : EIATTR_SPARSE_MMA_MASK
	.align		4
.L_15:
        /*0038*/ 	.byte	0x03, 0x50
        /*003a*/ 	.short	0x0000


	//----- nvinfo : EIATTR_MAXREG_COUNT
	.align		4
        /*003c*/ 	.byte	0x03, 0x1b
        /*003e*/ 	.short	0x00ff


	//----- nvinfo : EIATTR_EXIT_INSTR_OFFSETS
	.align		4
        /*0040*/ 	.byte	0x04, 0x1c
        /*0042*/ 	.short	(.L_17 - .L_16)


	//   ....[0]....
.L_16:
        /*0044*/ 	.word	0x000007c0


	//   ....[1]....
        /*0048*/ 	.word	0x000007e0


	//----- nvinfo : EIATTR_REQNTID
	.align		4
.L_17:
        /*004c*/ 	.byte	0x04, 0x10
        /*004e*/ 	.short	(.L_19 - .L_18)
.L_18:
        /*0050*/ 	.word	0x00000080
        /*0054*/ 	.word	0x00000001
        /*0058*/ 	.word	0x00000001


	//----- nvinfo : EIATTR_CBANK_PARAM_SIZE
	.align		4
.L_19:
        /*005c*/ 	.byte	0x03, 0x19
        /*005e*/ 	.short	0x0014


	//----- nvinfo : EIATTR_PARAM_CBANK
	.align		4
        /*0060*/ 	.byte	0x04, 0x0a
        /*0062*/ 	.short	(.L_21 - .L_20)
	.align		4
.L_20:
        /*0064*/ 	.word	index@(.nv.constant0.triton_poi_fused_avg_pool2d_7)
        /*0068*/ 	.short	0x0210
        /*006a*/ 	.short	0x0014


	//----- nvinfo : EIATTR_SW_WAR
	.align		4
.L_21:
        /*006c*/ 	.byte	0x04, 0x36
        /*006e*/ 	.short	(.L_23 - .L_22)
.L_22:
        /*0070*/ 	.word	0x00000008
.L_23:


//--------------------- .nv.callgraph             --------------------------
	.section	.nv.callgraph,"",@"SHT_CUDA_CALLGRAPH"
	.align	4
	.sectionentsize	8
	.align		4
        /*0000*/ 	.word	0x00000000
	.align		4
        /*0004*/ 	.word	0xffffffff
	.align		4
        /*0008*/ 	.word	0x00000000
	.align		4
        /*000c*/ 	.word	0xfffffffe
	.align		4
        /*0010*/ 	.word	0x00000000
	.align		4
        /*0014*/ 	.word	0xfffffffd
	.align		4
        /*0018*/ 	.word	0x00000000
	.align		4
        /*001c*/ 	.word	0xfffffffc


//--------------------- .text.triton_poi_fused_avg_pool2d_7 --------------------------
	.section	.text.triton_poi_fused_avg_pool2d_7,"ax",@progbits
	.align	128
        .global         triton_poi_fused_avg_pool2d_7
        .type           triton_poi_fused_avg_pool2d_7,@function
        .size           triton_poi_fused_avg_pool2d_7,(.L_x_1 - triton_poi_fused_avg_pool2d_7)
        .other          triton_poi_fused_avg_pool2d_7,@"STO_CUDA_ENTRY STV_DEFAULT"
triton_poi_fused_avg_pool2d_7:
.text.triton_poi_fused_avg_pool2d_7:
[----:B------:R-:W0:Y:S01]  /*0000*/  LDC R1, c[0x0][0x28] ;  /* 0x00000a00ff017b82 */ /* 0x000e220000000800 */
[----:B------:R-:W1:Y:S01]  /*0010*/  S2R R11, SR_TID.X ;  /* 0x00000000000b7919 */ /* 0x000e620000002100 */
[----:B------:R-:W-:Y:S01]  /*0020*/  CS2R R14, SRZ ;  /* 0x00000000000e7805 */ /* 0x000fe2000001ff00 */
[----:B------:R-:W-:Y:S01]  /*0030*/  ULDC.64 UR4, c[0x0][0x208] ;  /* 0x0000820000047ab9 */ /* 0x000fe20000000a00 */
[----:B------:R-:W-:Y:S01]  /*0040*/  IMAD.MOV.U32 R16, RZ, RZ, RZ ;  /* 0x000000ffff107224 */ /* 0x000fe200078e00ff */
[----:B------:R-:W2:Y:S01]  /*0050*/  S2R R0, SR_CTAID.X ;  /* 0x0000000000007919 */ /* 0x000ea20000002500 */
[----:B-1----:R-:W-:Y:S02]  /*0060*/  LOP3.LUT R11, R11, 0x7f, RZ, 0xc0, !PT ;  /* 0x0000007f0b0b7812 */ /* 0x002fe400078ec0ff */
[----:B--2---:R-:W-:-:S03]  /*0070*/  SHF.R.S32.HI R2, RZ, 0x18, R0 ;  /* 0x00000018ff027819 */ /* 0x004fc60000011400 */
[----:B------:R-:W-:Y:S01]  /*0080*/  IMAD R11, R0, 0x80, R11 ;  /* 0x00000080000b7824 */ /* 0x000fe200078e020b */
[----:B------:R-:W-:-:S03]  /*0090*/  SGXT R0, R2, 0x1 ;  /* 0x000000010200781a */ /* 0x000fc60000000200 */
[C---:B------:R-:W-:Y:S02]  /*00a0*/  VIADD R7, R11.reuse, 0xfffffff0 ;  /* 0xfffffff00b077836 */ /* 0x040fe40000000000 */
[----:B------:R-:W-:Y:S01]  /*00b0*/  VIADD R9, R11, 0xfffffff4 ;  /* 0xfffffff40b097836 */ /* 0x000fe20000000000 */
[CC--:B------:R-:W-:Y:S02]  /*00c0*/  LEA.HI R2, R0.reuse, R11.reuse, RZ, 0x2 ;  /* 0x0000000b00027211 */ /* 0x0c0fe400078f10ff */
[----:B------:R-:W-:Y:S02]  /*00d0*/  LEA.HI R0, R0, R11, RZ, 0x4 ;  /* 0x0000000b00007211 */ /* 0x000fe400078f20ff */
[----:B------:R-:W-:Y:S02]  /*00e0*/  SHF.R.S32.HI R4, RZ, 0x2, R2 ;  /* 0x00000002ff047819 */ /* 0x000fe40000011402 */
[----:B------:R-:W-:Y:S01]  /*00f0*/  SHF.R.S32.HI R13, RZ, 0x4, R0 ;  /* 0x00000004ff0d7819 */ /* 0x000fe20000011400 */
[----:B------:R-:W1:Y:S01]  /*0100*/  LDC.64 R2, c[0x0][0x210] ;  /* 0x00008400ff027b82 */ /* 0x000e620000000a00 */
[----:B------:R-:W-:-:S02]  /*0110*/  LEA.HI R0, R4, R4, RZ, 0x2 ;  /* 0x0000000404007211 */ /* 0x000fc400078f10ff */
[----:B------:R-:W-:Y:S02]  /*0120*/  LEA.HI R6, R13, R13, RZ, 0x2 ;  /* 0x0000000d0d067211 */ /* 0x000fe400078f10ff */
[----:B------:R-:W-:Y:S02]  /*0130*/  LOP3.LUT R5, R0, 0xfffffffc, RZ, 0xc0, !PT ;  /* 0xfffffffc00057812 */ /* 0x000fe400078ec0ff */
[----:B------:R-:W-:-:S03]  /*0140*/  LOP3.LUT R6, R6, 0xfffffffc, RZ, 0xc0, !PT ;  /* 0xfffffffc06067812 */ /* 0x000fc600078ec0ff */
[----:B------:R-:W-:Y:S02]  /*0150*/  IMAD.IADD R0, R4, 0x1, -R5 ;  /* 0x0000000104007824 */ /* 0x000fe400078e0a05 */
[----:B------:R-:W-:Y:S02]  /*0160*/  IMAD.IADD R13, R13, 0x1, -R6 ;  /* 0x000000010d0d7824 */ /* 0x000fe400078e0a06 */
[C---:B------:R-:W-:Y:S01]  /*0170*/  VIADD R10, R0.reuse, 0x1 ;  /* 0x00000001000a7836 */ /* 0x040fe20000000000 */
[C---:B------:R-:W-:Y:S01]  /*0180*/  ISETP.GT.AND P0, PT, R0.reuse, -0x1, PT ;  /* 0xffffffff0000780c */ /* 0x040fe20003f04270 */
[----:B------:R-:W-:Y:S01]  /*0190*/  VIADD R5, R11, 0xffffffec ;  /* 0xffffffec0b057836 */ /* 0x000fe20000000000 */
[----:B------:R-:W-:Y:S02]  /*01a0*/  ISETP.GT.AND P1, PT, R0, RZ, PT ;  /* 0x000000ff0000720c */ /* 0x000fe40003f24270 */
[----:B------:R-:W-:Y:S02]  /*01b0*/  ISETP.GT.AND P6, PT, R13, RZ, P0 ;  /* 0x000000ff0d00720c */ /* 0x000fe400007c4270 */
[----:B------:R-:W-:-:S02]  /*01c0*/  ISETP.GE.U32.AND P0, PT, R10, 0x4, PT ;  /* 0x000000040a00780c */ /* 0x000fc40003f06070 */
[----:B------:R-:W-:Y:S01]  /*01d0*/  ISETP.LT.AND P6, PT, R11, 0x100, P6 ;  /* 0x000001000b00780c */ /* 0x000fe200037c1270 */
[--C-:B-1----:R-:W-:Y:S01]  /*01e0*/  IMAD.WIDE R6, R7, 0x4, R2.reuse ;  /* 0x0000000407067825 */ /* 0x102fe200078e0202 */
[C---:B------:R-:W-:Y:S02]  /*01f0*/  ISETP.GT.AND P3, PT, R13.reuse, RZ, P1 ;  /* 0x000000ff0d00720c */ /* 0x040fe40000f64270 */
[----:B------:R-:W-:Y:S01]  /*0200*/  ISETP.GT.AND P5, PT, R13, RZ, !P0 ;  /* 0x000000ff0d00720c */ /* 0x000fe200047a4270 */
[--C-:B------:R-:W-:Y:S01]  /*0210*/  IMAD.WIDE R4, R5, 0x4, R2.reuse ;  /* 0x0000000405047825 */ /* 0x100fe200078e0202 */
[C---:B------:R-:W-:Y:S02]  /*0220*/  ISETP.LT.AND P3, PT, R11.reuse, 0x100, P3 ;  /* 0x000001000b00780c */ /* 0x040fe40001f61270 */
[----:B------:R-:W-:Y:S01]  /*0230*/  ISETP.LT.AND P5, PT, R11, 0x100, P5 ;  /* 0x000001000b00780c */ /* 0x000fe20002fa1270 */
[----:B------:R-:W-:-:S04]  /*0240*/  IMAD.WIDE R8, R9, 0x4, R2 ;  /* 0x0000000409087825 */ /* 0x000fc800078e0202 */
[----:B------:R1:W2:Y:S06]  /*0250*/  @P6 LDG.E R15, desc[UR4][R6.64] ;  /* 0x00000004060f6981 */ /* 0x0002ac000c1e1900 */
[----:B------:R3:W4:Y:S04]  /*0260*/  @P3 LDG.E R16, desc[UR4][R4.64] ;  /* 0x0000000404103981 */ /* 0x000728000c1e1900 */
[----:B------:R5:W4:Y:S01]  /*0270*/  @P5 LDG.E R14, desc[UR4][R8.64] ;  /* 0x00000004080e5981 */ /* 0x000b22000c1e1900 */
[----:B-1----:R-:W-:Y:S01]  /*0280*/  VIADD R6, R0, 0x2 ;  /* 0x0000000200067836 */ /* 0x002fe20000000000 */
[----:B------:R-:W-:Y:S01]  /*0290*/  ISETP.GT.AND P1, PT, R13, -0x1, P1 ;  /* 0xffffffff0d00780c */ /* 0x000fe20000f24270 */
[C---:B------:R-:W-:Y:S01]  /*02a0*/  VIADD R7, R11.reuse, 0xfffffffc ;  /* 0xfffffffc0b077836 */ /* 0x040fe20000000000 */
[----:B------:R-:W-:Y:S01]  /*02b0*/  ISETP.GE.AND P2, PT, R11, 0x100, PT ;  /* 0x000001000b00780c */ /* 0x000fe20003f46270 */
[C---:B---3--:R-:W-:Y:S01]  /*02c0*/  VIADD R4, R13.reuse, 0x2 ;  /* 0x000000020d047836 */ /* 0x048fe20000000000 */
[C---:B------:R-:W-:Y:S01]  /*02d0*/  LOP3.LUT R12, R13.reuse, R0, RZ, 0xfc, !PT ;  /* 0x000000000d0c7212 */ /* 0x040fe200078efcff */
[----:B------:R-:W-:Y:S01]  /*02e0*/  VIADD R5, R13, 0x1 ;  /* 0x000000010d057836 */ /* 0x000fe20000000000 */
[----:B------:R-:W-:-:S02]  /*02f0*/  ISETP.LT.AND P1, PT, R11, 0x100, P1 ;  /* 0x000001000b00780c */ /* 0x000fc40000f21270 */
[----:B------:R-:W-:Y:S02]  /*0300*/  ISETP.GT.AND P4, PT, R12, -0x1, !P2 ;  /* 0xffffffff0c00780c */ /* 0x000fe40005784270 */
[----:B------:R-:W-:Y:S02]  /*0310*/  ISETP.GT.AND P0, PT, R13, -0x1, !P0 ;  /* 0xffffffff0d00780c */ /* 0x000fe40004704270 */
[----:B------:R-:W-:Y:S01]  /*0320*/  CS2R R20, SRZ ;  /* 0x0000000000147805 */ /* 0x000fe2000001ff00 */
[C---:B------:R-:W-:Y:S01]  /*0330*/  IMAD.WIDE R18, R11.reuse, 0x4, R2 ;  /* 0x000000040b127825 */ /* 0x040fe200078e0202 */
[----:B------:R-:W-:-:S03]  /*0340*/  ISETP.LT.AND P0, PT, R11, 0x100, P0 ;  /* 0x000001000b00780c */ /* 0x000fc60000701270 */
[----:B-----5:R-:W-:Y:S01]  /*0350*/  VIADD R9, R11, 0xc ;  /* 0x0000000c0b097836 */ /* 0x020fe20000000000 */
[----:B------:R-:W-:-:S03]  /*0360*/  CS2R R22, SRZ ;  /* 0x0000000000167805 */ /* 0x000fc6000001ff00 */
[----:B------:R-:W3:Y:S01]  /*0370*/  @P4 LDG.E R21, desc[UR4][R18.64] ;  /* 0x0000000412154981 */ /* 0x000ee2000c1e1900 */
[C---:B------:R-:W-:Y:S02]  /*0380*/  VIADD R25, R11.reuse, 0x10 ;  /* 0x000000100b197836 */ /* 0x040fe40000000000 */
[----:B------:R-:W-:Y:S02]  /*0390*/  VIADD R27, R11, 0x14 ;  /* 0x000000140b1b7836 */ /* 0x000fe40000000000 */
[----:B------:R-:W-:Y:S01]  /*03a0*/  IMAD.MOV.U32 R24, RZ, RZ, RZ ;  /* 0x000000ffff187224 */ /* 0x000fe200078e00ff */
[----:B--2---:R-:W-:Y:S02]  /*03b0*/  SEL R15, R15, RZ, P6 ;  /* 0x000000ff0f0f7207 */ /* 0x004fe40003000000 */
[----:B------:R-:W-:-:S04]  /*03c0*/  ISETP.GE.AND P6, PT, R0, 0x3, PT ;  /* 0x000000030000780c */ /* 0x000fc80003fc6270 */
[----:B------:R-:W-:Y:S01]  /*03d0*/  SEL R8, R6, RZ, !P6 ;  /* 0x000000ff06087207 */ /* 0x000fe20007000000 */
[----:B------:R-:W-:Y:S01]  /*03e0*/  IMAD.WIDE R6, R7, 0x4, R2 ;  /* 0x0000000407067825 */ /* 0x000fe200078e0202 */
[C---:B------:R-:W-:Y:S02]  /*03f0*/  ISETP.GT.AND P6, PT, R13.reuse, 0x2, PT ;  /* 0x000000020d00780c */ /* 0x040fe40003fc4270 */
[----:B----4-:R-:W-:Y:S01]  /*0400*/  SEL R16, R16, RZ, P3 ;  /* 0x000000ff10107207 */ /* 0x010fe20001800000 */
[----:B------:R-:W-:Y:S01]  /*0410*/  VIADD R12, R8, 0x5 ;  /* 0x00000005080c7836 */ /* 0x000fe20000000000 */
[----:B------:R-:W-:Y:S02]  /*0420*/  SEL R14, R14, RZ, P5 ;  /* 0x000000ff0e0e7207 */ /* 0x000fe40002800000 */
[----:B------:R-:W-:Y:S02]  /*0430*/  ISETP.GT.AND P3, PT, R0, 0x2, PT ;  /* 0x000000020000780c */ /* 0x000fe40003f64270 */
[----:B------:R-:W-:-:S04]  /*0440*/  ISETP.GE.AND P5, PT, R13, 0x3, PT ;  /* 0x000000030d00780c */ /* 0x000fc80003fa6270 */
[----:B------:R-:W-:Y:S02]  /*0450*/  SEL R4, R4, RZ, !P5 ;  /* 0x000000ff04047207 */ /* 0x000fe40006800000 */
[C---:B------:R-:W-:Y:S02]  /*0460*/  ISETP.GE.U32.AND P5, PT, R5.reuse, 0x4, PT ;  /* 0x000000040500780c */ /* 0x040fe40003fa6070 */
[----:B------:R-:W-:Y:S01]  /*0470*/  LOP3.LUT R5, R5, R10, RZ, 0xfc, !PT ;  /* 0x0000000a05057212 */ /* 0x000fe200078efcff */
[----:B------:R-:W-:Y:S02]  /*0480*/  IMAD.MOV.U32 R10, RZ, RZ, RZ ;  /* 0x000000ffff0a7224 */ /* 0x000fe400078e00ff */
[----:B------:R-:W-:Y:S02]  /*0490*/  VIADD R17, R4, 0x5 ;  /* 0x0000000504117836 */ /* 0x000fe40000000000 */
[----:B------:R-:W-:Y:S01]  /*04a0*/  @!P6 IMAD.MOV R17, RZ, RZ, R4 ;  /* 0x000000ffff11e224 */ /* 0x000fe200078e0204 */
[C---:B------:R-:W-:Y:S01]  /*04b0*/  ISETP.GT.AND P6, PT, R0.reuse, RZ, !P5 ;  /* 0x000000ff0000720c */ /* 0x040fe20006fc4270 */
[----:B------:R-:W-:Y:S01]  /*04c0*/  @!P3 IMAD.MOV R12, RZ, RZ, R8 ;  /* 0x000000ffff0cb224 */ /* 0x000fe200078e0208 */
[----:B------:R-:W-:Y:S01]  /*04d0*/  ISETP.LT.U32.AND P3, PT, R5, 0x4, !P2 ;  /* 0x000000040500780c */ /* 0x000fe20005761070 */
[----:B------:R1:W2:Y:S01]  /*04e0*/  @P1 LDG.E R10, desc[UR4][R6.64] ;  /* 0x00000004060a1981 */ /* 0x0002a2000c1e1900 */
[----:B------:R-:W-:Y:S01]  /*04f0*/  VIADD R5, R11, 0x4 ;  /* 0x000000040b057836 */ /* 0x000fe20000000000 */
[----:B------:R-:W-:-:S02]  /*0500*/  ISETP.GT.AND P5, PT, R0, -0x1, !P5 ;  /* 0xffffffff0000780c */ /* 0x000fc40006fa4270 */
[----:B------:R-:W-:Y:S01]  /*0510*/  ISETP.LT.AND P6, PT, R11, 0x100, P6 ;  /* 0x000001000b00780c */ /* 0x000fe200037c1270 */
[----:B------:R-:W-:Y:S01]  /*0520*/  IMAD.WIDE R4, R5, 0x4, R2 ;  /* 0x0000000405047825 */ /* 0x000fe200078e0202 */
[----:B------:R-:W-:-:S03]  /*0530*/  ISETP.LT.AND P5, PT, R11, 0x100, P5 ;  /* 0x000001000b00780c */ /* 0x000fc60002fa1270 */
[--C-:B-1----:R-:W-:Y:S01]  /*0540*/  IMAD.WIDE R6, R9, 0x4, R2.reuse ;  /* 0x0000000409067825 */ /* 0x102fe200078e0202 */
[----:B------:R-:W4:Y:S03]  /*0550*/  @P0 LDG.E R20, desc[UR4][R4.64] ;  /* 0x0000000404140981 */ /* 0x000f26000c1e1900 */
[----:B------:R-:W-:-:S04]  /*0560*/  IMAD.WIDE R8, R25, 0x4, R2 ;  /* 0x0000000419087825 */ /* 0x000fc800078e0202 */
[----:B------:R-:W5:Y:S01]  /*0570*/  @P6 LDG.E R22, desc[UR4][R6.64] ;  /* 0x0000000406166981 */ /* 0x000f62000c1e1900 */
[----:B------:R-:W-:-:S03]  /*0580*/  IMAD.WIDE R2, R27, 0x4, R2 ;  /* 0x000000041b027825 */ /* 0x000fc600078e0202 */
[----:B------:R-:W5:Y:S04]  /*0590*/  @P5 LDG.E R23, desc[UR4][R8.64] ;  /* 0x0000000408175981 */ /* 0x000f68000c1e1900 */
[----:B------:R1:W5:Y:S01]  /*05a0*/  @P3 LDG.E R24, desc[UR4][R2.64] ;  /* 0x0000000402183981 */ /* 0x000362000c1e1900 */
[----:B------:R-:W-:-:S04]  /*05b0*/  IMAD.IADD R18, R0, 0x1, R13 ;  /* 0x0000000100127824 */ /* 0x000fc800078e020d */
[----:B------:R-:W-:-:S05]  /*05c0*/  IMAD R18, R0, R13, -R18 ;  /* 0x0000000d00127224 */ /* 0x000fca00078e0a12 */
[----:B------:R-:W-:Y:S01]  /*05d0*/  IADD3 R18, R17, R18, R12 ;  /* 0x0000001211127210 */ /* 0x000fe20007ffe00c */
[-C--:B------:R-:W-:Y:S02]  /*05e0*/  IMAD R13, R13, R12.reuse, RZ ;  /* 0x0000000c0d0d7224 */ /* 0x080fe400078e02ff */
[----:B------:R-:W-:Y:S01]  /*05f0*/  FADD R15, R16, R15 ;  /* 0x0000000f100f7221 */ /* 0x000fe20000000000 */
[----:B---3--:R-:W-:Y:S01]  /*0600*/  SEL R21, R21, RZ, P4 ;  /* 0x000000ff15157207 */ /* 0x008fe20002000000 */
[----:B01----:R-:W0:Y:S01]  /*0610*/  LDC.64 R2, c[0x0][0x218] ;  /* 0x00008600ff027b82 */ /* 0x003e220000000a00 */
[----:B------:R-:W-:Y:S02]  /*0620*/  VIADD R18, R18, 0x1 ;  /* 0x0000000112127836 */ /* 0x000fe40000000000 */
[----:B------:R-:W-:Y:S02]  /*0630*/  IMAD R13, R0, R17, R13 ;  /* 0x00000011000d7224 */ /* 0x000fe400078e020d */
[----:B------:R-:W-:-:S04]  /*0640*/  IMAD R18, R17, R12, R18 ;  /* 0x0000000c11127224 */ /* 0x000fc800078e0212 */
[----:B------:R-:W-:-:S05]  /*0650*/  IMAD.IADD R13, R18, 0x1, -R13 ;  /* 0x00000001120d7824 */ /* 0x000fca00078e0a0d */
[----:B------:R-:W-:Y:S01]  /*0660*/  I2FP.F32.S32 R13, R13 ;  /* 0x0000000d000d7245 */ /* 0x000fe20000201400 */
[----:B------:R-:W-:-:S03]  /*0670*/  FADD R15, R15, R14 ;  /* 0x0000000e0f0f7221 */ /* 0x000fc60000000000 */
[----:B------:R-:W-:Y:S01]  /*0680*/  FSETP.GEU.AND P4, PT, |R13|, 1.175494350822287508e-38, PT ;  /* 0x008000000d00780b */ /* 0x000fe20003f8e200 */
[----:B0-----:R-:W-:Y:S01]  /*0690*/  IMAD.WIDE R2, R11, 0x4, R2 ;  /* 0x000000040b027825 */ /* 0x001fe200078e0202 */
[----:B--2---:R-:W-:Y:S02]  /*06a0*/  SEL R10, R10, RZ, P1 ;  /* 0x000000ff0a0a7207 */ /* 0x004fe40000800000 */
[----:B------:R-:W-:-:S03]  /*06b0*/  FSETP.GT.AND P1, PT, |R13|, 8.50705917302346158658e+37, PT ;  /* 0x7e8000000d00780b */ /* 0x000fc60003f24200 */
[----:B------:R-:W-:-:S04]  /*06c0*/  FADD R10, R15, R10 ;  /* 0x0000000a0f0a7221 */ /* 0x000fc80000000000 */
[----:B------:R-:W-:Y:S01]  /*06d0*/  FADD R21, R10, R21 ;  /* 0x000000150a157221 */ /* 0x000fe20000000000 */
[----:B----4-:R-:W-:-:S05]  /*06e0*/  SEL R20, R20, RZ, P0 ;  /* 0x000000ff14147207 */ /* 0x010fca0000000000 */
[----:B------:R-:W-:Y:S01]  /*06f0*/  @P1 FMUL R13, R13, 0.25 ;  /* 0x3e8000000d0d1820 */ /* 0x000fe20000400000 */
[----:B------:R-:W-:Y:S01]  /*0700*/  FADD R21, R21, R20 ;  /* 0x0000001415157221 */ /* 0x000fe20000000000 */
[----:B-----5:R-:W-:Y:S02]  /*0710*/  SEL R22, R22, RZ, P6 ;  /* 0x000000ff16167207 */ /* 0x020fe40003000000 */
[----:B------:R-:W-:Y:S01]  /*0720*/  @!P4 FMUL R13, R13, 16777216 ;  /* 0x4b8000000d0dc820 */ /* 0x000fe20000400000 */
[----:B------:R-:W-:Y:S02]  /*0730*/  SEL R23, R23, RZ, P5 ;  /* 0x000000ff17177207 */ /* 0x000fe40002800000 */
[----:B------:R-:W-:Y:S01]  /*0740*/  FADD R22, R21, R22 ;  /* 0x0000001615167221 */ /* 0x000fe20000000000 */
[----:B------:R-:W-:-:S03]  /*0750*/  SEL R24, R24, RZ, P3 ;  /* 0x000000ff18187207 */ /* 0x000fc60001800000 */
[----:B------:R-:W-:Y:S01]  /*0760*/  FADD R23, R22, R23 ;  /* 0x0000001716177221 */ /* 0x000fe20000000000 */
[----:B------:R-:W0:Y:S03]  /*0770*/  MUFU.RCP R13, R13 ;  /* 0x0000000d000d7308 */ /* 0x000e260000001000 */
[----:B------:R-:W-:-:S04]  /*0780*/  FADD R24, R23, R24 ;  /* 0x0000001817187221 */ /* 0x000fc80000000000 */
[----:B------:R-:W-:-:S04]  /*0790*/  @P1 FMUL R24, R24, 0.25 ;  /* 0x3e80000018181820 */ /* 0x000fc80000400000 */
[----:B------:R-:W-:-:S04]  /*07a0*/  @!P4 FMUL R24, R24, 16777216 ;  /* 0x4b8000001818c820 */ /* 0x000fc80000400000 */
[----:B0-----:R-:W-:Y:S01]  /*07b0*/  FMUL R5, R13, R24 ;  /* 0x000000180d057220 */ /* 0x001fe20000400000 */
[----:B------:R-:W-:Y:S06]  /*07c0*/  @P2 EXIT ;  /* 0x000000000000294d */ /* 0x000fec0003800000 */
[----:B------:R-:W-:Y:S01]  /*07d0*/  STG.E desc[UR4][R2.64], R5 ;  /* 0x0000000502007986 */ /* 0x000fe2000c101904 */
[----:B------:R-:W-:Y:S05]  /*07e0*/  EXIT ;  /* 0x000000000000794d */ /* 0x000fea0003800000 */
.L_x_0:
[----:B------:R-:W-:-:S00]  /*07f0*/  BRA `(.L_x_0) ;  /* 0xfffffffc00fc7947 */ /* 0x000fc0000383ffff */
[----:B------:R-:W-:-:S00]  /*0800*/  NOP ;  /* 0x0000000000007918 */ /* 0x000fc00000000000 */
[----:B------:R-:W-:-:S00]  /*0810*/  NOP ;  /* 0x0000000000007918 */ /* 0x000fc00000000000 */
[----:B------:R-:W-:-:S00]  /*0820*/  NOP ;  /* 0x0000000000007918 */ /* 0x000fc00000000000 */
[----:B------:R-:W-:-:S00]  /*0830*/  NOP ;  /* 0x0000000000007918 */ /* 0x000fc00000000000 */
[----:B------:R-:W-:-:S00]  /*0840*/  NOP ;  /* 0x0000000000007918 */ /* 0x000fc00000000000 */
[----:B------:R-:W-:-:S00]  /*0850*/  NOP ;  /* 0x0000000000007918 */ /* 0x000fc00000000000 */
[----:B------:R-:W-:-:S00]  /*0860*/  NOP ;  /* 0x0000000000007918 */ /* 0x000fc00000000000 */
[----:B------:R-:W-:-:S00]  /*0870*/  NOP ;  /* 0x0000000000007918 */ /* 0x000fc00000000000 */
.L_x_1:


//--------------------- .nv.constant0.triton_poi_fused_avg_pool2d_7 --------------------------
	.section	.nv.constant0.triton_poi_fused_avg_pool2d_7,"a",@progbits
	.sectionflags	@""
	.align	4
.nv.constant0.triton_poi_fused_avg_pool2d_7:
	.zero		548
